//
// Generated by NVIDIA NVVM Compiler
//
// Compiler Build ID: CL-36424714
// Cuda compilation tools, release 13.0, V13.0.88
// Based on NVVM 20.0.0
//

.version 9.0
.target sm_100
.address_size 64

	// .globl	_Z9matrixMulPfS_S_i

.visible .entry _Z9matrixMulPfS_S_i(
	.param .u64 .ptr .align 1 _Z9matrixMulPfS_S_i_param_0,
	.param .u64 .ptr .align 1 _Z9matrixMulPfS_S_i_param_1,
	.param .u64 .ptr .align 1 _Z9matrixMulPfS_S_i_param_2,
	.param .u32 _Z9matrixMulPfS_S_i_param_3
)
{
	.reg .pred 	%p<10>;
	.reg .b32 	%r<64>;
	.reg .b32 	%f<68>;
	.reg .b64 	%rd<65>;

	ld.param.u64 	%rd9, [_Z9matrixMulPfS_S_i_param_0];
	ld.param.u64 	%rd10, [_Z9matrixMulPfS_S_i_param_1];
	ld.param.u64 	%rd11, [_Z9matrixMulPfS_S_i_param_2];
	ld.param.u32 	%r37, [_Z9matrixMulPfS_S_i_param_3];
	cvta.to.global.u64 	%rd1, %rd11;
	cvta.to.global.u64 	%rd2, %rd10;
	mov.u32 	%r1, %ctaid.x;
	mov.u32 	%r2, %tid.x;
	setp.lt.s32 	%p1, %r37, 1;
	mov.f32 	%f67, 0f00000000;
	@%p1 bra 	$L__BB0_12;
	mul.lo.s32 	%r3, %r37, %r1;
	and.b32  	%r4, %r37, 7;
	setp.lt.u32 	%p2, %r37, 8;
	mov.f32 	%f67, 0f00000000;
	mov.b32 	%r62, 0;
	@%p2 bra 	$L__BB0_4;
	and.b32  	%r62, %r37, 2147483640;
	neg.s32 	%r60, %r62;
	add.s32 	%r59, %r2, %r37;
	shl.b32 	%r8, %r37, 3;
	shl.b32 	%r39, %r37, 1;
	add.s32 	%r58, %r2, %r39;
	mad.lo.s32 	%r57, %r37, 3, %r2;
	shl.b32 	%r40, %r37, 2;
	add.s32 	%r56, %r2, %r40;
	mad.lo.s32 	%r55, %r37, 5, %r2;
	mad.lo.s32 	%r54, %r37, 6, %r2;
	mad.lo.s32 	%r53, %r37, 7, %r2;
	mul.wide.u32 	%rd12, %r2, 4;
	add.s64 	%rd64, %rd1, %rd12;
	mul.wide.u32 	%rd13, %r3, 4;
	add.s64 	%rd14, %rd13, %rd2;
	add.s64 	%rd63, %rd14, 16;
	mov.f32 	%f67, 0f00000000;
	mul.wide.u32 	%rd29, %r8, 4;
$L__BB0_3:
	.pragma "nounroll";
	ld.global.f32 	%f17, [%rd63+-16];
	ld.global.f32 	%f18, [%rd64];
	fma.rn.f32 	%f19, %f17, %f18, %f67;
	ld.global.f32 	%f20, [%rd63+-12];
	mul.wide.u32 	%rd15, %r59, 4;
	add.s64 	%rd16, %rd1, %rd15;
	ld.global.f32 	%f21, [%rd16];
	fma.rn.f32 	%f22, %f20, %f21, %f19;
	ld.global.f32 	%f23, [%rd63+-8];
	mul.wide.u32 	%rd17, %r58, 4;
	add.s64 	%rd18, %rd1, %rd17;
	ld.global.f32 	%f24, [%rd18];
	fma.rn.f32 	%f25, %f23, %f24, %f22;
	ld.global.f32 	%f26, [%rd63+-4];
	mul.wide.u32 	%rd19, %r57, 4;
	add.s64 	%rd20, %rd1, %rd19;
	ld.global.f32 	%f27, [%rd20];
	fma.rn.f32 	%f28, %f26, %f27, %f25;
	ld.global.f32 	%f29, [%rd63];
	mul.wide.u32 	%rd21, %r56, 4;
	add.s64 	%rd22, %rd1, %rd21;
	ld.global.f32 	%f30, [%rd22];
	fma.rn.f32 	%f31, %f29, %f30, %f28;
	ld.global.f32 	%f32, [%rd63+4];
	mul.wide.u32 	%rd23, %r55, 4;
	add.s64 	%rd24, %rd1, %rd23;
	ld.global.f32 	%f33, [%rd24];
	fma.rn.f32 	%f34, %f32, %f33, %f31;
	ld.global.f32 	%f35, [%rd63+8];
	mul.wide.u32 	%rd25, %r54, 4;
	add.s64 	%rd26, %rd1, %rd25;
	ld.global.f32 	%f36, [%rd26];
	fma.rn.f32 	%f37, %f35, %f36, %f34;
	ld.global.f32 	%f38, [%rd63+12];
	mul.wide.u32 	%rd27, %r53, 4;
	add.s64 	%rd28, %rd1, %rd27;
	ld.global.f32 	%f39, [%rd28];
	fma.rn.f32 	%f67, %f38, %f39, %f37;
	add.s32 	%r60, %r60, 8;
	add.s32 	%r59, %r59, %r8;
	add.s32 	%r58, %r58, %r8;
	add.s32 	%r57, %r57, %r8;
	add.s32 	%r56, %r56, %r8;
	add.s32 	%r55, %r55, %r8;
	add.s32 	%r54, %r54, %r8;
	add.s32 	%r53, %r53, %r8;
	add.s64 	%rd64, %rd64, %rd29;
	add.s64 	%rd63, %rd63, 32;
	setp.ne.s32 	%p3, %r60, 0;
	@%p3 bra 	$L__BB0_3;
$L__BB0_4:
	setp.eq.s32 	%p4, %r4, 0;
	@%p4 bra 	$L__BB0_12;
	and.b32  	%r32, %r37, 3;
	setp.lt.u32 	%p5, %r4, 4;
	@%p5 bra 	$L__BB0_7;
	add.s32 	%r41, %r62, %r3;
	mul.wide.u32 	%rd30, %r41, 4;
	add.s64 	%rd31, %rd2, %rd30;
	ld.global.f32 	%f41, [%rd31];
	mad.lo.s32 	%r42, %r62, %r37, %r2;
	mul.wide.u32 	%rd32, %r42, 4;
	add.s64 	%rd33, %rd1, %rd32;
	ld.global.f32 	%f42, [%rd33];
	fma.rn.f32 	%f43, %f41, %f42, %f67;
	cvt.u64.u32 	%rd34, %r3;
	cvt.u64.u32 	%rd35, %r62;
	add.s64 	%rd36, %rd35, %rd34;
	shl.b64 	%rd37, %rd36, 2;
	add.s64 	%rd38, %rd2, %rd37;
	ld.global.f32 	%f44, [%rd38+4];
	add.s32 	%r43, %r42, %r37;
	mul.wide.u32 	%rd39, %r43, 4;
	add.s64 	%rd40, %rd1, %rd39;
	ld.global.f32 	%f45, [%rd40];
	fma.rn.f32 	%f46, %f44, %f45, %f43;
	ld.global.f32 	%f47, [%rd38+8];
	add.s32 	%r44, %r43, %r37;
	mul.wide.u32 	%rd41, %r44, 4;
	add.s64 	%rd42, %rd1, %rd41;
	ld.global.f32 	%f48, [%rd42];
	fma.rn.f32 	%f49, %f47, %f48, %f46;
	ld.global.f32 	%f50, [%rd38+12];
	add.s32 	%r45, %r44, %r37;
	mul.wide.u32 	%rd43, %r45, 4;
	add.s64 	%rd44, %rd1, %rd43;
	ld.global.f32 	%f51, [%rd44];
	fma.rn.f32 	%f67, %f50, %f51, %f49;
	add.s32 	%r62, %r62, 4;
$L__BB0_7:
	setp.eq.s32 	%p6, %r32, 0;
	@%p6 bra 	$L__BB0_12;
	setp.eq.s32 	%p7, %r32, 1;
	@%p7 bra 	$L__BB0_10;
	add.s32 	%r46, %r62, %r3;
	mul.wide.u32 	%rd45, %r46, 4;
	add.s64 	%rd46, %rd2, %rd45;
	ld.global.f32 	%f53, [%rd46];
	mad.lo.s32 	%r47, %r62, %r37, %r2;
	mul.wide.u32 	%rd47, %r47, 4;
	add.s64 	%rd48, %rd1, %rd47;
	ld.global.f32 	%f54, [%rd48];
	fma.rn.f32 	%f55, %f53, %f54, %f67;
	cvt.u64.u32 	%rd49, %r3;
	cvt.u64.u32 	%rd50, %r62;
	add.s64 	%rd51, %rd50, %rd49;
	shl.b64 	%rd52, %rd51, 2;
	add.s64 	%rd53, %rd2, %rd52;
	ld.global.f32 	%f56, [%rd53+4];
	add.s32 	%r48, %r47, %r37;
	mul.wide.u32 	%rd54, %r48, 4;
	add.s64 	%rd55, %rd1, %rd54;
	ld.global.f32 	%f57, [%rd55];
	fma.rn.f32 	%f67, %f56, %f57, %f55;
	add.s32 	%r62, %r62, 2;
$L__BB0_10:
	and.b32  	%r49, %r37, 1;
	setp.eq.b32 	%p8, %r49, 1;
	not.pred 	%p9, %p8;
	@%p9 bra 	$L__BB0_12;
	add.s32 	%r50, %r62, %r3;
	mul.wide.u32 	%rd56, %r50, 4;
	add.s64 	%rd57, %rd2, %rd56;
	ld.global.f32 	%f58, [%rd57];
	mad.lo.s32 	%r51, %r62, %r37, %r2;
	mul.wide.u32 	%rd58, %r51, 4;
	add.s64 	%rd59, %rd1, %rd58;
	ld.global.f32 	%f59, [%rd59];
	fma.rn.f32 	%f67, %f58, %f59, %f67;
$L__BB0_12:
	cvta.to.global.u64 	%rd60, %rd9;
	mad.lo.s32 	%r52, %r37, %r1, %r2;
	mul.wide.s32 	%rd61, %r52, 4;
	add.s64 	%rd62, %rd60, %rd61;
	st.global.f32 	[%rd62], %f67;
	ret;

}


// ===== COMPILED SASS (sm_100) =====

	.target	sm_100

	.elftype	@"ET_EXEC"


//--------------------- .note.nv.tkinfo           --------------------------
	.section	.note.nv.tkinfo,"",@"SHT_NOTE"
	.sectionflags	@"SHF_NOTE_NV_TKINFO"
	.tkinfo
        /*0018*/ 	.word	0x00000002
        /*0030*/ 	.string	""
        /*0030*/ 	.string	"ptxas"
        /*0030*/ 	.string	"Cuda compilation tools, release 13.0, V13.0.88"
        /*0030*/ 	.string	"Build cuda_13.0.r13.0/compiler.36424714_0"
        /*0030*/ 	.string	"-arch sm_100 -m 64 "



//--------------------- .note.nv.cuinfo           --------------------------
	.section	.note.nv.cuinfo,"",@"SHT_NOTE"
	.sectionflags	@"SHF_NOTE_NV_CUINFO"
        /*0018*/ 	.short	0x0002
        /*001a*/ 	.short	0x0064
        /*001c*/ 	.short	0x0082
	.zero		2


//--------------------- .nv.info                  --------------------------
	.section	.nv.info,"",@"SHT_CUDA_INFO"
	.align	4


	//----- nvinfo : EIATTR_REGCOUNT
	.align		4
        /*0000*/ 	.byte	0x04, 0x2f
        /*0002*/ 	.short	(.L_1 - .L_0)
	.align		4
.L_0:
        /*0004*/ 	.word	index@(_Z9matrixMulPfS_S_i)
        /*0008*/ 	.word	0x00000020


	//----- nvinfo : EIATTR_FRAME_SIZE
	.align		4
.L_1:
        /*000c*/ 	.byte	0x04, 0x11
        /*000e*/ 	.short	(.L_3 - .L_2)
	.align		4
.L_2:
        /*0010*/ 	.word	index@(_Z9matrixMulPfS_S_i)
        /*0014*/ 	.word	0x00000000


	//----- nvinfo : EIATTR_MIN_STACK_SIZE
	.align		4
.L_3:
        /*0018*/ 	.byte	0x04, 0x12
        /*001a*/ 	.short	(.L_5 - .L_4)
	.align		4
.L_4:
        /*001c*/ 	.word	index@(_Z9matrixMulPfS_S_i)
        /*0020*/ 	.word	0x00000000
.L_5:


//--------------------- .nv.compat                --------------------------
	.section	.nv.compat,"",@"SHT_CUDA_COMPAT_INFO"
	.align	4
        /*0000*/ 	.byte	0x02, 0x09, 0x00, 0x00, 0x02, 0x02, 0x01, 0x00, 0x02, 0x05, 0x05, 0x00, 0x03, 0x07, 0x01, 0x01
        /*0010*/ 	.byte	0x02, 0x03, 0x00, 0x00, 0x02, 0x06, 0x01, 0x00, 0x04, 0x0b, 0x08, 0x00, 0x09, 0x00, 0x00, 0x00
        /*0020*/ 	.byte	0x00, 0x00, 0x00, 0x00


//--------------------- .nv.info._Z9matrixMulPfS_S_i --------------------------
	.section	.nv.info._Z9matrixMulPfS_S_i,"",@"SHT_CUDA_INFO"
	.sectionflags	@""
	.align	4


	//----- nvinfo : EIATTR_CUDA_API_VERSION
	.align		4
        /*0000*/ 	.byte	0x04, 0x37
        /*0002*/ 	.short	(.L_7 - .L_6)
.L_6:
        /*0004*/ 	.word	0x00000082


	//----- nvinfo : EIATTR_KPARAM_INFO
	.align		4
.L_7:
        /*0008*/ 	.byte	0x04, 0x17
        /*000a*/ 	.short	(.L_9 - .L_8)
.L_8:
        /*000c*/ 	.word	0x00000000
        /*0010*/ 	.short	0x0003
        /*0012*/ 	.short	0x0018
        /*0014*/ 	.byte	0x00, 0xf0, 0x11, 0x00


	//----- nvinfo : EIATTR_KPARAM_INFO
	.align		4
.L_9:
        /*0018*/ 	.byte	0x04, 0x17
        /*001a*/ 	.short	(.L_11 - .L_10)
.L_10:
        /*001c*/ 	.word	0x00000000
        /*0020*/ 	.short	0x0002
        /*0022*/ 	.short	0x0010
        /*0024*/ 	.byte	0x00, 0xf5, 0x21, 0x00


	//----- nvinfo : EIATTR_KPARAM_INFO
	.align		4
.L_11:
        /*0028*/ 	.byte	0x04, 0x17
        /*002a*/ 	.short	(.L_13 - .L_12)
.L_12:
        /*002c*/ 	.word	0x00000000
        /*0030*/ 	.short	0x0001
        /*0032*/ 	.short	0x0008
        /*0034*/ 	.byte	0x00, 0xf5, 0x21, 0x00


	//----- nvinfo : EIATTR_KPARAM_INFO
	.align		4
.L_13:
        /*0038*/ 	.byte	0x04, 0x17
        /*003a*/ 	.short	(.L_15 - .L_14)
.L_14:
        /*003c*/ 	.word	0x00000000
        /*0040*/ 	.short	0x0000
        /*0042*/ 	.short	0x0000
        /*0044*/ 	.byte	0x00, 0xf5, 0x21, 0x00


	//----- nvinfo : EIATTR_SPARSE_MMA_MASK
	.align		4
.L_15:
        /*0048*/ 	.byte	0x03, 0x50
        /*004a*/ 	.short	0x0000


	//----- nvinfo : EIATTR_MAXREG_COUNT
	.align		4
        /*004c*/ 	.byte	0x03, 0x1b
        /*004e*/ 	.short	0x00ff


	//----- nvinfo : EIATTR_MERCURY_ISA_VERSION
	.align		4
        /*0050*/ 	.byte	0x03, 0x5f
        /*0052*/ 	.short	0x0101


	//----- nvinfo : EIATTR_VRC_CTA_INIT_COUNT
	.align		4
        /*0054*/ 	.byte	0x02, 0x4a
	.zero		1
	.zero		1


	//----- nvinfo : EIATTR_EXIT_INSTR_OFFSETS
	.align		4
        /*0058*/ 	.byte	0x04, 0x1c
        /*005a*/ 	.short	(.L_17 - .L_16)


	//   ....[0]....
.L_16:
        /*005c*/ 	.word	0x00000980


	//----- nvinfo : EIATTR_CBANK_PARAM_SIZE
	.align		4
.L_17:
        /*0060*/ 	.byte	0x03, 0x19
        /*0062*/ 	.short	0x001c


	//----- nvinfo : EIATTR_PARAM_CBANK
	.align		4
        /*0064*/ 	.byte	0x04, 0x0a
        /*0066*/ 	.short	(.L_19 - .L_18)
	.align		4
.L_18:
        /*0068*/ 	.word	index@(.nv.constant0._Z9matrixMulPfS_S_i)
        /*006c*/ 	.short	0x0380
        /*006e*/ 	.short	0x001c


	//----- nvinfo : EIATTR_SW_WAR
	.align		4
.L_19:
        /*0070*/ 	.byte	0x04, 0x36
        /*0072*/ 	.short	(.L_21 - .L_20)
.L_20:
        /*0074*/ 	.word	0x00000008
.L_21:


//--------------------- .nv.callgraph             --------------------------
	.section	.nv.callgraph,"",@"SHT_CUDA_CALLGRAPH"
	.align	4
	.sectionentsize	8
	.align		4
        /*0000*/ 	.word	0x00000000
	.align		4
        /*0004*/ 	.word	0xffffffff
	.align		4
        /*0008*/ 	.word	0x00000000
	.align		4
        /*000c*/ 	.word	0xfffffffe
	.align		4
        /*0010*/ 	.word	0x00000000
	.align		4
        /*0014*/ 	.word	0xfffffffd
	.align		4
        /*0018*/ 	.word	0x00000000
	.align		4
        /*001c*/ 	.word	0xfffffffc


//--------------------- .text._Z9matrixMulPfS_S_i --------------------------
	.section	.text._Z9matrixMulPfS_S_i,"ax",@progbits
	.align	128
        .global         _Z9matrixMulPfS_S_i
        .type           _Z9matrixMulPfS_S_i,@function
        .size           _Z9matrixMulPfS_S_i,(.L_x_6 - _Z9matrixMulPfS_S_i)
        .other          _Z9matrixMulPfS_S_i,@"STO_CUDA_ENTRY STV_DEFAULT"
_Z9matrixMulPfS_S_i:
.text._Z9matrixMulPfS_S_i:
[----:B------:R-:W-:Y:S08]  /*0000*/  LDC R1, c[0x0][0x37c] ;  /* 0x0000df00ff017b82 */ /* 0x000ff00000000800 */
[----:B------:R-:W0:Y:S01]  /*0010*/  LDC R0, c[0x0][0x398] ;  /* 0x0000e600ff007b82 */ /* 0x000e220000000800 */
[----:B------:R-:W1:Y:S01]  /*0020*/  S2R R3, SR_TID.X ;  /* 0x0000000000037919 */ /* 0x000e620000002100 */
[----:B------:R-:W2:Y:S01]  /*0030*/  LDCU.64 UR4, c[0x0][0x358] ;  /* 0x00006b00ff0477ac */ /* 0x000ea20008000a00 */
[----:B------:R-:W-:-:S05]  /*0040*/  HFMA2 R20, -RZ, RZ, 0, 0 ;  /* 0x00000000ff147431 */ /* 0x000fca00000001ff */
[----:B------:R-:W3:Y:S01]  /*0050*/  S2UR UR6, SR_CTAID.X ;  /* 0x00000000000679c3 */ /* 0x000ee20000002500 */
[----:B0-----:R-:W-:-:S13]  /*0060*/  ISETP.GE.AND P0, PT, R0, 0x1, PT ;  /* 0x000000010000780c */ /* 0x001fda0003f06270 */
[----:B-123--:R-:W-:Y:S05]  /*0070*/  @!P0 BRA `(.L_x_0) ;  /* 0x0000000800308947 */ /* 0x00efea0003800000 */
[C---:B------:R-:W-:Y:S01]  /*0080*/  ISETP.GE.U32.AND P1, PT, R0.reuse, 0x8, PT ;  /* 0x000000080000780c */ /* 0x040fe20003f26070 */
[C---:B------:R-:W-:Y:S01]  /*0090*/  IMAD R5, R0.reuse, UR6, RZ ;  /* 0x0000000600057c24 */ /* 0x040fe2000f8e02ff */
[----:B------:R-:W-:Y:S02]  /*00a0*/  LOP3.LUT R4, R0, 0x7, RZ, 0xc0, !PT ;  /* 0x0000000700047812 */ /* 0x000fe400078ec0ff */
[----:B------:R-:W-:Y:S02]  /*00b0*/  MOV R20, RZ ;  /* 0x000000ff00147202 */ /* 0x000fe40000000f00 */
[----:B------:R-:W-:Y:S02]  /*00c0*/  ISETP.NE.AND P0, PT, R4, RZ, PT ;  /* 0x000000ff0400720c */ /* 0x000fe40003f05270 */
[----:B------:R-:W-:-:S05]  /*00d0*/  MOV R6, RZ ;  /* 0x000000ff00067202 */ /* 0x000fca0000000f00 */
[----:B------:R-:W-:Y:S06]  /*00e0*/  @!P1 BRA `(.L_x_1) ;  /* 0x0000000000fc9947 */ /* 0x000fec0003800000 */
[----:B------:R-:W0:Y:S01]  /*00f0*/  LDC.64 R6, c[0x0][0x388] ;  /* 0x0000e200ff067b82 */ /* 0x000e220000000a00 */
[----:B------:R-:W-:Y:S01]  /*0100*/  IADD3 R2, PT, PT, R3, R0, RZ ;  /* 0x0000000003027210 */ /* 0x000fe20007ffe0ff */
[C-C-:B------:R-:W-:Y:S01]  /*0110*/  IMAD R10, R0.reuse, 0x3, R3.reuse ;  /* 0x00000003000a7824 */ /* 0x140fe200078e0203 */
[C---:B------:R-:W-:Y:S01]  /*0120*/  SHF.L.U32 R9, R0.reuse, 0x3, RZ ;  /* 0x0000000300097819 */ /* 0x040fe200000006ff */
[C-C-:B------:R-:W-:Y:S01]  /*0130*/  IMAD R24, R0.reuse, 0x5, R3.reuse ;  /* 0x0000000500187824 */ /* 0x140fe200078e0203 */
[CC--:B------:R-:W-:Y:S01]  /*0140*/  LEA R8, R0.reuse, R3.reuse, 0x1 ;  /* 0x0000000300087211 */ /* 0x0c0fe200078e08ff */
[C-C-:B------:R-:W-:Y:S01]  /*0150*/  IMAD R25, R0.reuse, 0x6, R3.reuse ;  /* 0x0000000600197824 */ /* 0x140fe200078e0203 */
[C---:B------:R-:W-:Y:S01]  /*0160*/  LEA R11, R0.reuse, R3, 0x2 ;  /* 0x00000003000b7211 */ /* 0x040fe200078e10ff */
[----:B------:R-:W1:Y:S01]  /*0170*/  LDC.64 R12, c[0x0][0x390] ;  /* 0x0000e400ff0c7b82 */ /* 0x000e620000000a00 */
[----:B------:R-:W-:Y:S01]  /*0180*/  IMAD R26, R0, 0x7, R3 ;  /* 0x00000007001a7824 */ /* 0x000fe200078e0203 */
[----:B------:R-:W-:Y:S01]  /*0190*/  MOV R20, RZ ;  /* 0x000000ff00147202 */ /* 0x000fe20000000f00 */
[----:B0-----:R-:W-:-:S03]  /*01a0*/  IMAD.WIDE.U32 R6, R5, 0x4, R6 ;  /* 0x0000000405067825 */ /* 0x001fc600078e0006 */
[----:B------:R-:W-:Y:S02]  /*01b0*/  IADD3 R21, P1, PT, R6, 0x10, RZ ;  /* 0x0000001006157810 */ /* 0x000fe40007f3e0ff */
[----:B------:R-:W-:Y:S01]  /*01c0*/  LOP3.LUT R6, R0, 0x7ffffff8, RZ, 0xc0, !PT ;  /* 0x7ffffff800067812 */ /* 0x000fe200078ec0ff */
[----:B-1----:R-:W-:Y:S01]  /*01d0*/  IMAD.WIDE.U32 R16, R3, 0x4, R12 ;  /* 0x0000000403107825 */ /* 0x002fe200078e000c */
[----:B------:R-:W-:-:S03]  /*01e0*/  IADD3.X R28, PT, PT, RZ, R7, RZ, P1, !PT ;  /* 0x00000007ff1c7210 */ /* 0x000fc60000ffe4ff */
[----:B------:R-:W-:-:S07]  /*01f0*/  IMAD.MOV R7, RZ, RZ, -R6 ;  /* 0x000000ffff077224 */ /* 0x000fce00078e0a06 */
.L_x_2:
[----:B------:R-:W-:Y:S01]  /*0200*/  MOV R14, R21 ;  /* 0x00000015000e7202 */ /* 0x000fe20000000f00 */
[----:B------:R-:W2:Y:S01]  /*0210*/  LDG.E R22, desc[UR4][R16.64] ;  /* 0x0000000410167981 */ /* 0x000ea2000c1e1900 */
[----:B------:R-:W-:-:S05]  /*0220*/  MOV R15, R28 ;  /* 0x0000001c000f7202 */ /* 0x000fca0000000f00 */
[----:B------:R-:W2:Y:S01]  /*0230*/  LDG.E R21, desc[UR4][R14.64+-0x10] ;  /* 0xfffff0040e157981 */ /* 0x000ea2000c1e1900 */
[----:B------:R-:W-:-:S03]  /*0240*/  IMAD.WIDE.U32 R18, R2, 0x4, R12 ;  /* 0x0000000402127825 */ /* 0x000fc600078e000c */
[----:B------:R-:W3:Y:S04]  /*0250*/  LDG.E R23, desc[UR4][R14.64+-0xc] ;  /* 0xfffff4040e177981 */ /* 0x000ee8000c1e1900 */
[----:B------:R-:W3:Y:S04]  /*0260*/  LDG.E R18, desc[UR4][R18.64] ;  /* 0x0000000412127981 */ /* 0x000ee8000c1e1900 */
[----:B------:R-:W4:Y:S04]  /*0270*/  LDG.E R28, desc[UR4][R14.64+-0x8] ;  /* 0xfffff8040e1c7981 */ /* 0x000f28000c1e1900 */
[----:B------:R-:W5:Y:S01]  /*0280*/  LDG.E R29, desc[UR4][R14.64+-0x4] ;  /* 0xfffffc040e1d7981 */ /* 0x000f62000c1e1900 */
[----:B--2---:R-:W-:Y:S01]  /*0290*/  FFMA R22, R21, R22, R20 ;  /* 0x0000001615167223 */ /* 0x004fe20000000014 */
[----:B------:R-:W-:-:S06]  /*02a0*/  IMAD.WIDE.U32 R20, R8, 0x4, R12 ;  /* 0x0000000408147825 */ /* 0x000fcc00078e000c */
[----:B------:R-:W4:Y:S01]  /*02b0*/  LDG.E R20, desc[UR4][R20.64] ;  /* 0x0000000414147981 */ /* 0x000f22000c1e1900 */
[----:B---3--:R-:W-:Y:S01]  /*02c0*/  FFMA R27, R23, R18, R22 ;  /* 0x00000012171b7223 */ /* 0x008fe20000000016 */
[----:B------:R-:W-:-:S06]  /*02d0*/  IMAD.WIDE.U32 R22, R10, 0x4, R12 ;  /* 0x000000040a167825 */ /* 0x000fcc00078e000c */
[----:B------:R-:W5:Y:S01]  /*02e0*/  LDG.E R22, desc[UR4][R22.64] ;  /* 0x0000000416167981 */ /* 0x000f62000c1e1900 */
[----:B------:R-:W-:-:S06]  /*02f0*/  IMAD.WIDE.U32 R18, R11, 0x4, R12 ;  /* 0x000000040b127825 */ /* 0x000fcc00078e000c */
[----:B------:R-:W2:Y:S01]  /*0300*/  LDG.E R18, desc[UR4][R18.64] ;  /* 0x0000000412127981 */ /* 0x000ea2000c1e1900 */
[----:B----4-:R-:W-:-:S03]  /*0310*/  FFMA R27, R28, R20, R27 ;  /* 0x000000141c1b7223 */ /* 0x010fc6000000001b */
[----:B------:R-:W2:Y:S01]  /*0320*/  LDG.E R28, desc[UR4][R14.64] ;  /* 0x000000040e1c7981 */ /* 0x000ea2000c1e1900 */
[----:B------:R-:W-:-:S04]  /*0330*/  IMAD.WIDE.U32 R20, R24, 0x4, R12 ;  /* 0x0000000418147825 */ /* 0x000fc800078e000c */
[----:B-----5:R-:W-:Y:S02]  /*0340*/  FFMA R27, R29, R22, R27 ;  /* 0x000000161d1b7223 */ /* 0x020fe4000000001b */
[----:B------:R-:W3:Y:S04]  /*0350*/  LDG.E R20, desc[UR4][R20.64] ;  /* 0x0000000414147981 */ /* 0x000ee8000c1e1900 */
[----:B------:R-:W3:Y:S01]  /*0360*/  LDG.E R29, desc[UR4][R14.64+0x4] ;  /* 0x000004040e1d7981 */ /* 0x000ee2000c1e1900 */
[----:B------:R-:W-:-:S06]  /*0370*/  IMAD.WIDE.U32 R22, R25, 0x4, R12 ;  /* 0x0000000419167825 */ /* 0x000fcc00078e000c */
[----:B------:R-:W4:Y:S01]  /*0380*/  LDG.E R22, desc[UR4][R22.64] ;  /* 0x0000000416167981 */ /* 0x000f22000c1e1900 */
[----:B--2---:R-:W-:-:S03]  /*0390*/  FFMA R27, R28, R18, R27 ;  /* 0x000000121c1b7223 */ /* 0x004fc6000000001b */
[----:B------:R-:W4:Y:S01]  /*03a0*/  LDG.E R28, desc[UR4][R14.64+0x8] ;  /* 0x000008040e1c7981 */ /* 0x000f22000c1e1900 */
[----:B------:R-:W-:-:S06]  /*03b0*/  IMAD.WIDE.U32 R18, R26, 0x4, R12 ;  /* 0x000000041a127825 */ /* 0x000fcc00078e000c */
[----:B------:R-:W2:Y:S01]  /*03c0*/  LDG.E R18, desc[UR4][R18.64] ;  /* 0x0000000412127981 */ /* 0x000ea2000c1e1900 */
[----:B---3--:R-:W-:-:S03]  /*03d0*/  FFMA R27, R29, R20, R27 ;  /* 0x000000141d1b7223 */ /* 0x008fc6000000001b */
[----:B------:R-:W2:Y:S01]  /*03e0*/  LDG.E R29, desc[UR4][R14.64+0xc] ;  /* 0x00000c040e1d7981 */ /* 0x000ea2000c1e1900 */
[----:B------:R-:W-:Y:S02]  /*03f0*/  IADD3 R21, P1, PT, R14, 0x20, RZ ;  /* 0x000000200e157810 */ /* 0x000fe40007f3e0ff */
[----:B------:R-:W-:Y:S01]  /*0400*/  IADD3 R7, PT, PT, R7, 0x8, RZ ;  /* 0x0000000807077810 */ /* 0x000fe20007ffe0ff */
[C---:B------:R-:W-:Y:S01]  /*0410*/  IMAD.IADD R10, R9.reuse, 0x1, R10 ;  /* 0x00000001090a7824 */ /* 0x040fe200078e020a */
[C---:B------:R-:W-:Y:S01]  /*0420*/  IADD3 R2, PT, PT, R9.reuse, R2, RZ ;  /* 0x0000000209027210 */ /* 0x040fe20007ffe0ff */
[C---:B------:R-:W-:Y:S01]  /*0430*/  IMAD.WIDE.U32 R16, R9.reuse, 0x4, R16 ;  /* 0x0000000409107825 */ /* 0x040fe200078e0010 */
[C---:B------:R-:W-:Y:S02]  /*0440*/  IADD3 R8, PT, PT, R9.reuse, R8, RZ ;  /* 0x0000000809087210 */ /* 0x040fe40007ffe0ff */
[C---:B------:R-:W-:Y:S02]  /*0450*/  IADD3 R11, PT, PT, R9.reuse, R11, RZ ;  /* 0x0000000b090b7210 */ /* 0x040fe40007ffe0ff */
[----:B------:R-:W-:-:S02]  /*0460*/  IADD3 R24, PT, PT, R9, R24, RZ ;  /* 0x0000001809187210 */ /* 0x000fc40007ffe0ff */
[C---:B------:R-:W-:Y:S02]  /*0470*/  IADD3 R25, PT, PT, R9.reuse, R25, RZ ;  /* 0x0000001909197210 */ /* 0x040fe40007ffe0ff */
[----:B------:R-:W-:Y:S01]  /*0480*/  IADD3 R26, PT, PT, R9, R26, RZ ;  /* 0x0000001a091a7210 */ /* 0x000fe20007ffe0ff */
[----:B----4-:R-:W-:Y:S01]  /*0490*/  FFMA R27, R28, R22, R27 ;  /* 0x000000161c1b7223 */ /* 0x010fe2000000001b */
[----:B------:R-:W-:Y:S02]  /*04a0*/  IADD3.X R28, PT, PT, RZ, R15, RZ, P1, !PT ;  /* 0x0000000fff1c7210 */ /* 0x000fe40000ffe4ff */
[----:B------:R-:W-:Y:S01]  /*04b0*/  ISETP.NE.AND P1, PT, R7, RZ, PT ;  /* 0x000000ff0700720c */ /* 0x000fe20003f25270 */
[----:B--2---:R-:W-:-:S12]  /*04c0*/  FFMA R20, R29, R18, R27 ;  /* 0x000000121d147223 */ /* 0x004fd8000000001b */
[----:B------:R-:W-:Y:S05]  /*04d0*/  @P1 BRA `(.L_x_2) ;  /* 0xfffffffc00481947 */ /* 0x000fea000383ffff */
.L_x_1:
[----:B------:R-:W-:Y:S05]  /*04e0*/  @!P0 BRA `(.L_x_0) ;  /* 0x0000000400148947 */ /* 0x000fea0003800000 */
[----:B------:R-:W-:Y:S02]  /*04f0*/  ISETP.GE.U32.AND P1, PT, R4, 0x4, PT ;  /* 0x000000040400780c */ /* 0x000fe40003f26070 */
[----:B------:R-:W-:-:S04]  /*0500*/  LOP3.LUT R2, R0, 0x3, RZ, 0xc0, !PT ;  /* 0x0000000300027812 */ /* 0x000fc800078ec0ff */
[----:B------:R-:W-:-:S07]  /*0510*/  ISETP.NE.AND P0, PT, R2, RZ, PT ;  /* 0x000000ff0200720c */ /* 0x000fce0003f05270 */
[----:B------:R-:W-:Y:S06]  /*0520*/  @!P1 BRA `(.L_x_3) ;  /* 0x0000000000789947 */ /* 0x000fec0003800000 */
[----:B------:R-:W0:Y:S01]  /*0530*/  LDC.64 R8, c[0x0][0x390] ;  /* 0x0000e400ff087b82 */ /* 0x000e220000000a00 */
[----:B------:R-:W-:Y:S01]  /*0540*/  IMAD R15, R6, R0, R3 ;  /* 0x00000000060f7224 */ /* 0x000fe200078e0203 */
[CC--:B------:R-:W-:Y:S02]  /*0550*/  IADD3 R7, PT, PT, R5.reuse, R6.reuse, RZ ;  /* 0x0000000605077210 */ /* 0x0c0fe40007ffe0ff */
[----:B------:R-:W-:Y:S02]  /*0560*/  IADD3 R4, P1, PT, R5, R6, RZ ;  /* 0x0000000605047210 */ /* 0x000fe40007f3e0ff */
[----:B------:R-:W-:Y:S02]  /*0570*/  IADD3 R17, PT, PT, R15, R0, RZ ;  /* 0x000000000f117210 */ /* 0x000fe40007ffe0ff */
[----:B------:R-:W1:Y:S01]  /*0580*/  LDC.64 R18, c[0x0][0x388] ;  /* 0x0000e200ff127b82 */ /* 0x000e620000000a00 */
[----:B------:R-:W-:-:S07]  /*0590*/  IADD3.X R16, PT, PT, RZ, RZ, RZ, P1, !PT ;  /* 0x000000ffff107210 */ /* 0x000fce0000ffe4ff */
[----:B------:R-:W2:Y:S01]  /*05a0*/  LDC.64 R10, c[0x0][0x388] ;  /* 0x0000e200ff0a7b82 */ /* 0x000ea20000000a00 */
[----:B0-----:R-:W-:-:S04]  /*05b0*/  IMAD.WIDE.U32 R14, R15, 0x4, R8 ;  /* 0x000000040f0e7825 */ /* 0x001fc800078e0008 */
[----:B------:R-:W-:Y:S02]  /*05c0*/  IMAD.WIDE.U32 R12, R17, 0x4, R8 ;  /* 0x00000004110c7825 */ /* 0x000fe400078e0008 */
[----:B------:R-:W3:Y:S02]  /*05d0*/  LDG.E R14, desc[UR4][R14.64] ;  /* 0x000000040e0e7981 */ /* 0x000ee4000c1e1900 */
[----:B-1----:R-:W-:Y:S02]  /*05e0*/  IMAD.WIDE.U32 R18, R7, 0x4, R18 ;  /* 0x0000000407127825 */ /* 0x002fe400078e0012 */
[----:B------:R-:W4:Y:S02]  /*05f0*/  LDG.E R12, desc[UR4][R12.64] ;  /* 0x000000040c0c7981 */ /* 0x000f24000c1e1900 */
[----:B------:R-:W-:Y:S02]  /*0600*/  IMAD.IADD R17, R17, 0x1, R0 ;  /* 0x0000000111117824 */ /* 0x000fe400078e0200 */
[----:B------:R-:W3:Y:S01]  /*0610*/  LDG.E R7, desc[UR4][R18.64] ;  /* 0x0000000412077981 */ /* 0x000ee2000c1e1900 */
[----:B--2---:R-:W-:-:S02]  /*0620*/  LEA R10, P1, R4, R10, 0x2 ;  /* 0x0000000a040a7211 */ /* 0x004fc400078210ff */
[C---:B------:R-:W-:Y:S02]  /*0630*/  IADD3 R21, PT, PT, R17.reuse, R0, RZ ;  /* 0x0000000011157210 */ /* 0x040fe40007ffe0ff */
[----:B------:R-:W-:Y:S01]  /*0640*/  LEA.HI.X R11, R4, R11, R16, 0x2, P1 ;  /* 0x0000000b040b7211 */ /* 0x000fe200008f1410 */
[----:B------:R-:W-:-:S04]  /*0650*/  IMAD.WIDE.U32 R16, R17, 0x4, R8 ;  /* 0x0000000411107825 */ /* 0x000fc800078e0008 */
[----:B------:R-:W4:Y:S01]  /*0660*/  LDG.E R4, desc[UR4][R10.64+0x4] ;  /* 0x000004040a047981 */ /* 0x000f22000c1e1900 */
[----:B------:R-:W-:-:S03]  /*0670*/  IMAD.WIDE.U32 R8, R21, 0x4, R8 ;  /* 0x0000000415087825 */ /* 0x000fc600078e0008 */
[----:B------:R-:W2:Y:S04]  /*0680*/  LDG.E R16, desc[UR4][R16.64] ;  /* 0x0000000410107981 */ /* 0x000ea8000c1e1900 */
[----:B------:R-:W2:Y:S04]  /*0690*/  LDG.E R21, desc[UR4][R10.64+0x8] ;  /* 0x000008040a157981 */ /* 0x000ea8000c1e1900 */
[----:B------:R-:W5:Y:S04]  /*06a0*/  LDG.E R8, desc[UR4][R8.64] ;  /* 0x0000000408087981 */ /* 0x000f68000c1e1900 */
[----:B------:R-:W5:Y:S01]  /*06b0*/  LDG.E R19, desc[UR4][R10.64+0xc] ;  /* 0x00000c040a137981 */ /* 0x000f62000c1e1900 */
[----:B------:R-:W-:Y:S01]  /*06c0*/  IADD3 R6, PT, PT, R6, 0x4, RZ ;  /* 0x0000000406067810 */ /* 0x000fe20007ffe0ff */
[----:B---3--:R-:W-:-:S04]  /*06d0*/  FFMA R7, R7, R14, R20 ;  /* 0x0000000e07077223 */ /* 0x008fc80000000014 */
[----:B----4-:R-:W-:-:S04]  /*06e0*/  FFMA R4, R4, R12, R7 ;  /* 0x0000000c04047223 */ /* 0x010fc80000000007 */
[----:B--2---:R-:W-:-:S04]  /*06f0*/  FFMA R4, R21, R16, R4 ;  /* 0x0000001015047223 */ /* 0x004fc80000000004 */
[----:B-----5:R-:W-:-:S07]  /*0700*/  FFMA R20, R19, R8, R4 ;  /* 0x0000000813147223 */ /* 0x020fce0000000004 */
.L_x_3:
[----:B------:R-:W-:Y:S05]  /*0710*/  @!P0 BRA `(.L_x_0) ;  /* 0x0000000000888947 */ /* 0x000fea0003800000 */
[----:B------:R-:W-:Y:S02]  /*0720*/  ISETP.NE.AND P1, PT, R2, 0x1, PT ;  /* 0x000000010200780c */ /* 0x000fe40003f25270 */
[----:B------:R-:W-:-:S04]  /*0730*/  LOP3.LUT R4, R0, 0x1, RZ, 0xc0, !PT ;  /* 0x0000000100047812 */ /* 0x000fc800078ec0ff */
[----:B------:R-:W-:-:S07]  /*0740*/  ISETP.NE.U32.AND P0, PT, R4, 0x1, PT ;  /* 0x000000010400780c */ /* 0x000fce0003f05070 */
[----:B------:R-:W-:Y:S06]  /*0750*/  @!P1 BRA `(.L_x_4) ;  /* 0x0000000000509947 */ /* 0x000fec0003800000 */
[----:B------:R-:W0:Y:S01]  /*0760*/  LDC.64 R12, c[0x0][0x388] ;  /* 0x0000e200ff0c7b82 */ /* 0x000e220000000a00 */
[C---:B------:R-:W-:Y:S01]  /*0770*/  IADD3 R15, PT, PT, R5.reuse, R6, RZ ;  /* 0x00000006050f7210 */ /* 0x040fe20007ffe0ff */
[----:B------:R-:W-:Y:S01]  /*0780*/  IMAD R7, R6, R0, R3 ;  /* 0x0000000006077224 */ /* 0x000fe200078e0203 */
[----:B------:R-:W-:-:S04]  /*0790*/  IADD3 R2, P1, PT, R5, R6, RZ ;  /* 0x0000000605027210 */ /* 0x000fc80007f3e0ff */
[----:B------:R-:W-:Y:S01]  /*07a0*/  IADD3.X R4, PT, PT, RZ, RZ, RZ, P1, !PT ;  /* 0x000000ffff047210 */ /* 0x000fe20000ffe4ff */
[----:B------:R-:W1:Y:S01]  /*07b0*/  LDC.64 R10, c[0x0][0x388] ;  /* 0x0000e200ff0a7b82 */ /* 0x000e620000000a00 */
[----:B------:R-:W-:-:S07]  /*07c0*/  IADD3 R17, PT, PT, R7, R0, RZ ;  /* 0x0000000007117210 */ /* 0x000fce0007ffe0ff */
[----:B------:R-:W2:Y:S01]  /*07d0*/  LDC.64 R8, c[0x0][0x390] ;  /* 0x0000e400ff087b82 */ /* 0x000ea20000000a00 */
[----:B0-----:R-:W-:-:S06]  /*07e0*/  IMAD.WIDE.U32 R14, R15, 0x4, R12 ;  /* 0x000000040f0e7825 */ /* 0x001fcc00078e000c */
[----:B------:R-:W3:Y:S01]  /*07f0*/  LDG.E R15, desc[UR4][R14.64] ;  /* 0x000000040e0f7981 */ /* 0x000ee2000c1e1900 */
[----:B-1----:R-:W-:-:S04]  /*0800*/  LEA R10, P1, R2, R10, 0x2 ;  /* 0x0000000a020a7211 */ /* 0x002fc800078210ff */
[----:B------:R-:W-:Y:S01]  /*0810*/  LEA.HI.X R11, R2, R11, R4, 0x2, P1 ;  /* 0x0000000b020b7211 */ /* 0x000fe200008f1404 */
[----:B--2---:R-:W-:-:S05]  /*0820*/  IMAD.WIDE.U32 R12, R7, 0x4, R8 ;  /* 0x00000004070c7825 */ /* 0x004fca00078e0008 */
[----:B------:R-:W2:Y:S01]  /*0830*/  LDG.E R11, desc[UR4][R10.64+0x4] ;  /* 0x000004040a0b7981 */ /* 0x000ea2000c1e1900 */
[----:B------:R-:W-:-:S03]  /*0840*/  IMAD.WIDE.U32 R8, R17, 0x4, R8 ;  /* 0x0000000411087825 */ /* 0x000fc600078e0008 */
[----:B------:R-:W3:Y:S04]  /*0850*/  LDG.E R12, desc[UR4][R12.64] ;  /* 0x000000040c0c7981 */ /* 0x000ee8000c1e1900 */
[----:B------:R-:W2:Y:S01]  /*0860*/  LDG.E R8, desc[UR4][R8.64] ;  /* 0x0000000408087981 */ /* 0x000ea2000c1e1900 */
[----:B------:R-:W-:Y:S01]  /*0870*/  IADD3 R6, PT, PT, R6, 0x2, RZ ;  /* 0x0000000206067810 */ /* 0x000fe20007ffe0ff */
[----:B---3--:R-:W-:-:S04]  /*0880*/  FFMA R20, R15, R12, R20 ;  /* 0x0000000c0f147223 */ /* 0x008fc80000000014 */
[----:B--2---:R-:W-:-:S07]  /*0890*/  FFMA R20, R11, R8, R20 ;  /* 0x000000080b147223 */ /* 0x004fce0000000014 */
.L_x_4:
[----:B------:R-:W-:Y:S05]  /*08a0*/  @P0 BRA `(.L_x_0) ;  /* 0x0000000000240947 */ /* 0x000fea0003800000 */
[----:B------:R-:W0:Y:S01]  /*08b0*/  LDC.64 R8, c[0x0][0x388] ;  /* 0x0000e200ff087b82 */ /* 0x000e220000000a00 */
[----:B------:R-:W-:Y:S01]  /*08c0*/  IADD3 R5, PT, PT, R5, R6, RZ ;  /* 0x0000000605057210 */ /* 0x000fe20007ffe0ff */
[----:B------:R-:W-:-:S06]  /*08d0*/  IMAD R7, R6, R0, R3 ;  /* 0x0000000006077224 */ /* 0x000fcc00078e0203 */
[----:B------:R-:W1:Y:S01]  /*08e0*/  LDC.64 R10, c[0x0][0x390] ;  /* 0x0000e400ff0a7b82 */ /* 0x000e620000000a00 */
[----:B0-----:R-:W-:-:S06]  /*08f0*/  IMAD.WIDE.U32 R4, R5, 0x4, R8 ;  /* 0x0000000405047825 */ /* 0x001fcc00078e0008 */
[----:B------:R-:W2:Y:S01]  /*0900*/  LDG.E R5, desc[UR4][R4.64] ;  /* 0x0000000404057981 */ /* 0x000ea2000c1e1900 */
[----:B-1----:R-:W-:-:S06]  /*0910*/  IMAD.WIDE.U32 R6, R7, 0x4, R10 ;  /* 0x0000000407067825 */ /* 0x002fcc00078e000a */
[----:B------:R-:W2:Y:S02]  /*0920*/  LDG.E R6, desc[UR4][R6.64] ;  /* 0x0000000406067981 */ /* 0x000ea4000c1e1900 */
[----:B--2---:R-:W-:-:S07]  /*0930*/  FFMA R20, R5, R6, R20 ;  /* 0x0000000605147223 */ /* 0x004fce0000000014 */
.L_x_0:
[----:B------:R-:W0:Y:S01]  /*0940*/  LDC.64 R4, c[0x0][0x380] ;  /* 0x0000e000ff047b82 */ /* 0x000e220000000a00 */
[----:B------:R-:W-:-:S04]  /*0950*/  IMAD R3, R0, UR6, R3 ;  /* 0x0000000600037c24 */ /* 0x000fc8000f8e0203 */
[----:B0-----:R-:W-:-:S05]  /*0960*/  IMAD.WIDE R2, R3, 0x4, R4 ;  /* 0x0000000403027825 */ /* 0x001fca00078e0204 */
[----:B------:R-:W-:Y:S01]  /*0970*/  STG.E desc[UR4][R2.64], R20 ;  /* 0x0000001402007986 */ /* 0x000fe2000c101904 */
[----:B------:R-:W-:Y:S05]  /*0980*/  EXIT ;  /* 0x000000000000794d */ /* 0x000fea0003800000 */
.L_x_5:
[----:B------:R-:W-:-:S00]  /*0990*/  BRA `(.L_x_5) ;  /* 0xfffffffc00fc7947 */ /* 0x000fc0000383ffff */
[----:B------:R-:W-:-:S00]  /*09a0*/  NOP ;  /* 0x0000000000007918 */ /* 0x000fc00000000000 */
        /* <DEDUP_REMOVED lines=13> */
.L_x_6:


//--------------------- .nv.shared.reserved.0     --------------------------
	.section	.nv.shared.reserved.0,"aw",@nobits
	.weak		__nv_reservedSMEM_offset_0_alias
	.size		__nv_reservedSMEM_offset_0_alias, 0, 64
	.other		__nv_reservedSMEM_offset_0_alias,@"STO_CUDA_RESERVED_SHARED STV_DEFAULT"
__nv_reservedSMEM_offset_0_alias:
	.zero		0
	.zero		64


//--------------------- .nv.constant0._Z9matrixMulPfS_S_i --------------------------
	.section	.nv.constant0._Z9matrixMulPfS_S_i,"a",@progbits
	.sectionflags	@""
	.align	4
.nv.constant0._Z9matrixMulPfS_S_i:
	.zero		924


//--------------------- SYMBOLS --------------------------

	.type		.nv.reservedSmem.offset0,@object
	.size		.nv.reservedSmem.offset0,0x4
